	.headerflags	@"EF_CUDA_TEXMODE_UNIFIED EF_CUDA_64BIT_ADDRESS EF_CUDA_ACCELERATORS EF_CUDA_SM90 EF_CUDA_VIRTUAL_SM(EF_CUDA_SM90)"
	.elftype	@"ET_EXEC"


//--------------------- .nv.info                  --------------------------
	.section	.nv.info,"",@"SHT_CUDA_INFO"
	.align	4


	//----- nvinfo : EIATTR_REGCOUNT
	.align		4
        /*0000*/ 	.byte	0x04, 0x2f
        /*0002*/ 	.short	(.L_2 - .L_1)
	.align		4
.L_1:
        /*0004*/ 	.word	index@(triton_poi_fused_add_convolution_elu_24)
        /*0008*/ 	.word	0x00000020


	//----- nvinfo : EIATTR_MIN_STACK_SIZE
	.align		4
.L_2:
        /*000c*/ 	.byte	0x04, 0x12
        /*000e*/ 	.short	(.L_4 - .L_3)
	.align		4
.L_3:
        /*0010*/ 	.word	index@(triton_poi_fused_add_convolution_elu_24)
        /*0014*/ 	.word	0x00000000


	//----- nvinfo : EIATTR_FRAME_SIZE
	.align		4
.L_4:
        /*0018*/ 	.byte	0x04, 0x11
        /*001a*/ 	.short	(.L_6 - .L_5)
	.align		4
.L_5:
        /*001c*/ 	.word	index@(triton_poi_fused_add_convolution_elu_24)
        /*0020*/ 	.word	0x00000000


	//----- nvinfo : EIATTR_MIN_STACK_SIZE
	.align		4
.L_6:
        /*0024*/ 	.byte	0x04, 0x12
        /*0026*/ 	.short	(.L_8 - .L_7)
	.align		4
.L_7:
        /*0028*/ 	.word	index@(triton_poi_fused_add_convolution_elu_24)
        /*002c*/ 	.word	0x00000000
.L_8:


//--------------------- .nv.info.triton_poi_fused_add_convolution_elu_24 --------------------------
	.section	.nv.info.triton_poi_fused_add_convolution_elu_24,"",@"SHT_CUDA_INFO"
	.sectionflags	@""
	.align	4


	//----- nvinfo : EIATTR_CUDA_API_VERSION
	.align		4
        /*0000*/ 	.byte	0x04, 0x37
        /*0002*/ 	.short	(.L_10 - .L_9)
.L_9:
        /*0004*/ 	.word	0x0000007c


	//----- nvinfo : EIATTR_KPARAM_INFO
	.align		4
.L_10:
        /*0008*/ 	.byte	0x04, 0x17
        /*000a*/ 	.short	(.L_12 - .L_11)
.L_11:
        /*000c*/ 	.word	0x00000000
        /*0010*/ 	.short	0x0009
        /*0012*/ 	.short	0x0048
        /*0014*/ 	.byte	0x00, 0xf0, 0x11, 0x00


	//----- nvinfo : EIATTR_KPARAM_INFO
	.align		4
.L_12:
        /*0018*/ 	.byte	0x04, 0x17
        /*001a*/ 	.short	(.L_14 - .L_13)
.L_13:
        /*001c*/ 	.word	0x00000000
        /*0020*/ 	.short	0x0008
        /*0022*/ 	.short	0x0040
        /*0024*/ 	.byte	0x00, 0xf4, 0x21, 0x00


	//----- nvinfo : EIATTR_KPARAM_INFO
	.align		4
.L_14:
        /*0028*/ 	.byte	0x04, 0x17
        /*002a*/ 	.short	(.L_16 - .L_15)
.L_15:
        /*002c*/ 	.word	0x00000000
        /*0030*/ 	.short	0x0007
        /*0032*/ 	.short	0x0038
        /*0034*/ 	.byte	0x00, 0xf4, 0x21, 0x00


	//----- nvinfo : EIATTR_KPARAM_INFO
	.align		4
.L_16:
        /*0038*/ 	.byte	0x04, 0x17
        /*003a*/ 	.short	(.L_18 - .L_17)
.L_17:
        /*003c*/ 	.word	0x00000000
        /*0040*/ 	.short	0x0006
        /*0042*/ 	.short	0x0030
        /*0044*/ 	.byte	0x00, 0xf4, 0x21, 0x00


	//----- nvinfo : EIATTR_KPARAM_INFO
	.align		4
.L_18:
        /*0048*/ 	.byte	0x04, 0x17
        /*004a*/ 	.short	(.L_20 - .L_19)
.L_19:
        /*004c*/ 	.word	0x00000000
        /*0050*/ 	.short	0x0005
        /*0052*/ 	.short	0x0028
        /*0054*/ 	.byte	0x00, 0xf4, 0x21, 0x00


	//----- nvinfo : EIATTR_KPARAM_INFO
	.align		4
.L_20:
        /*0058*/ 	.byte	0x04, 0x17
        /*005a*/ 	.short	(.L_22 - .L_21)
.L_21:
        /*005c*/ 	.word	0x00000000
        /*0060*/ 	.short	0x0004
        /*0062*/ 	.short	0x0020
        /*0064*/ 	.byte	0x00, 0xf4, 0x21, 0x00


	//----- nvinfo : EIATTR_KPARAM_INFO
	.align		4
.L_22:
        /*0068*/ 	.byte	0x04, 0x17
        /*006a*/ 	.short	(.L_24 - .L_23)
.L_23:
        /*006c*/ 	.word	0x00000000
        /*0070*/ 	.short	0x0003
        /*0072*/ 	.short	0x0018
        /*0074*/ 	.byte	0x00, 0xf4, 0x21, 0x00


	//----- nvinfo : EIATTR_KPARAM_INFO
	.align		4
.L_24:
        /*0078*/ 	.byte	0x04, 0x17
        /*007a*/ 	.short	(.L_26 - .L_25)
.L_25:
        /*007c*/ 	.word	0x00000000
        /*0080*/ 	.short	0x0002
        /*0082*/ 	.short	0x0010
        /*0084*/ 	.byte	0x00, 0xf4, 0x21, 0x00


	//----- nvinfo : EIATTR_KPARAM_INFO
	.align		4
.L_26:
        /*0088*/ 	.byte	0x04, 0x17
        /*008a*/ 	.short	(.L_28 - .L_27)
.L_27:
        /*008c*/ 	.word	0x00000000
        /*0090*/ 	.short	0x0001
        /*0092*/ 	.short	0x0008
        /*0094*/ 	.byte	0x00, 0xf4, 0x21, 0x00


	//----- nvinfo : EIATTR_KPARAM_INFO
	.align		4
.L_28:
        /*0098*/ 	.byte	0x04, 0x17
        /*009a*/ 	.short	(.L_30 - .L_29)
.L_29:
        /*009c*/ 	.word	0x00000000
        /*00a0*/ 	.short	0x0000
        /*00a2*/ 	.short	0x0000
        /*00a4*/ 	.byte	0x00, 0xf4, 0x21, 0x00


	//----- nvinfo : EIATTR_SPARSE_MMA_MASK
	.align		4
.L_30:
        /*00a8*/ 	.byte	0x03, 0x50
        /*00aa*/ 	.short	0x0000


	//----- nvinfo : EIATTR_MAXREG_COUNT
	.align		4
        /*00ac*/ 	.byte	0x03, 0x1b
        /*00ae*/ 	.short	0x00ff


	//----- nvinfo : EIATTR_EXIT_INSTR_OFFSETS
	.align		4
        /*00b0*/ 	.byte	0x04, 0x1c
        /*00b2*/ 	.short	(.L_32 - .L_31)


	//   ....[0]....
.L_31:
        /*00b4*/ 	.word	0x00000a40


	//----- nvinfo : EIATTR_REQNTID
	.align		4
.L_32:
        /*00b8*/ 	.byte	0x04, 0x10
        /*00ba*/ 	.short	(.L_34 - .L_33)
.L_33:
        /*00bc*/ 	.word	0x00000080
        /*00c0*/ 	.word	0x00000001
        /*00c4*/ 	.word	0x00000001


	//----- nvinfo : EIATTR_CBANK_PARAM_SIZE
	.align		4
.L_34:
        /*00c8*/ 	.byte	0x03, 0x19
        /*00ca*/ 	.short	0x004c


	//----- nvinfo : EIATTR_PARAM_CBANK
	.align		4
        /*00cc*/ 	.byte	0x04, 0x0a
        /*00ce*/ 	.short	(.L_36 - .L_35)
	.align		4
.L_35:
        /*00d0*/ 	.word	index@(.nv.constant0.triton_poi_fused_add_convolution_elu_24)
        /*00d4*/ 	.short	0x0210
        /*00d6*/ 	.short	0x004c


	//----- nvinfo : EIATTR_SW_WAR
	.align		4
.L_36:
        /*00d8*/ 	.byte	0x04, 0x36
        /*00da*/ 	.short	(.L_38 - .L_37)
.L_37:
        /*00dc*/ 	.word	0x00000008
.L_38:


//--------------------- .nv.callgraph             --------------------------
	.section	.nv.callgraph,"",@"SHT_CUDA_CALLGRAPH"
	.align	4
	.sectionentsize	8
	.align		4
        /*0000*/ 	.word	0x00000000
	.align		4
        /*0004*/ 	.word	0xffffffff
	.align		4
        /*0008*/ 	.word	0x00000000
	.align		4
        /*000c*/ 	.word	0xfffffffe
	.align		4
        /*0010*/ 	.word	0x00000000
	.align		4
        /*0014*/ 	.word	0xfffffffd
	.align		4
        /*0018*/ 	.word	0x00000000
	.align		4
        /*001c*/ 	.word	0xfffffffc


//--------------------- .nv.constant4             --------------------------
	.section	.nv.constant4,"a",@progbits
	.align	8
	.align		8
.nv.constant4:
        /*0000*/ 	.dword	_$_str


//--------------------- .text.triton_poi_fused_add_convolution_elu_24 --------------------------
	.section	.text.triton_poi_fused_add_convolution_elu_24,"ax",@progbits
	.align	128
        .global         triton_poi_fused_add_convolution_elu_24
        .type           triton_poi_fused_add_convolution_elu_24,@function
        .size           triton_poi_fused_add_convolution_elu_24,(.L_x_1 - triton_poi_fused_add_convolution_elu_24)
        .other          triton_poi_fused_add_convolution_elu_24,@"STO_CUDA_ENTRY STV_DEFAULT"
triton_poi_fused_add_convolution_elu_24:
.text.triton_poi_fused_add_convolution_elu_24:
[----:B------:R-:W-:Y:S01]  /*0000*/  LDC R1, c[0x0][0x28] ;  /* 0x00000a00ff017b82 */ /* 0x000fe20000000800 */
[----:B------:R-:W1:Y:S07]  /*0010*/  S2R R13, SR_TID.X ;  /* 0x00000000000d7919 */ /* 0x000e6e0000002100 */
[----:B------:R-:W2:Y:S01]  /*0020*/  LDC.64 R16, c[0x0][0x230] ;  /* 0x00008c00ff107b82 */ /* 0x000ea20000000a00 */
[----:B------:R-:W-:Y:S01]  /*0030*/  ULDC.64 UR4, c[0x0][0x208] ;  /* 0x0000820000047ab9 */ /* 0x000fe20000000a00 */
[----:B------:R-:W3:Y:S06]  /*0040*/  S2R R0, SR_CTAID.X ;  /* 0x0000000000007919 */ /* 0x000eec0000002500 */
[----:B------:R-:W4:Y:S08]  /*0050*/  LDC.64 R2, c[0x0][0x210] ;  /* 0x00008400ff027b82 */ /* 0x000f300000000a00 */
[----:B------:R-:W5:Y:S08]  /*0060*/  LDC.64 R10, c[0x0][0x238] ;  /* 0x00008e00ff0a7b82 */ /* 0x000f700000000a00 */
[----:B------:R-:W5:Y:S01]  /*0070*/  LDC.64 R20, c[0x0][0x240] ;  /* 0x00009000ff147b82 */ /* 0x000f620000000a00 */
[----:B-1----:R-:W-:-:S07]  /*0080*/  LOP3.LUT R13, R13, 0x7f, RZ, 0xc0, !PT ;  /* 0x0000007f0d0d7812 */ /* 0x002fce00078ec0ff */
[----:B------:R-:W1:Y:S01]  /*0090*/  LDC.64 R6, c[0x0][0x220] ;  /* 0x00008800ff067b82 */ /* 0x000e620000000a00 */
[----:B---3--:R-:W-:Y:S02]  /*00a0*/  SHF.R.S32.HI R4, RZ, 0x18, R0 ;  /* 0x00000018ff047819 */ /* 0x008fe40000011400 */
[----:B------:R-:W-:Y:S02]  /*00b0*/  LEA R13, R0, R13, 0x7 ;  /* 0x0000000d000d7211 */ /* 0x000fe400078e38ff */
[----:B------:R-:W-:-:S03]  /*00c0*/  SGXT R0, R4, 0x1 ;  /* 0x000000010400781a */ /* 0x000fc60000000200 */
[----:B------:R-:W3:Y:S01]  /*00d0*/  LDC.64 R26, c[0x0][0x248] ;  /* 0x00009200ff1a7b82 */ /* 0x000ee20000000a00 */
[----:B----4-:R-:W-:Y:S01]  /*00e0*/  IMAD.WIDE R2, R13, 0x4, R2 ;  /* 0x000000040d027825 */ /* 0x010fe200078e0202 */
[----:B------:R-:W-:-:S04]  /*00f0*/  LEA.HI R0, R0, R13, RZ, 0x9 ;  /* 0x0000000d00007211 */ /* 0x000fc800078f48ff */
[----:B------:R-:W-:Y:S01]  /*0100*/  LOP3.LUT R0, R0, 0xfffffe00, RZ, 0xc0, !PT ;  /* 0xfffffe0000007812 */ /* 0x000fe200078ec0ff */
[----:B------:R-:W4:Y:S01]  /*0110*/  LDG.E R25, desc[UR4][R2.64] ;  /* 0x0000000402197981 */ /* 0x000f22000c1e1900 */
[----:B------:R-:W1:Y:S02]  /*0120*/  LDC.64 R4, c[0x0][0x218] ;  /* 0x00008600ff047b82 */ /* 0x000e640000000a00 */
[----:B------:R-:W-:-:S05]  /*0130*/  IADD3 R8, R13, -R0, RZ ;  /* 0x800000000d087210 */ /* 0x000fca0007ffe0ff */
[C---:B--2---:R-:W-:Y:S01]  /*0140*/  IMAD.WIDE R16, R8.reuse, 0x4, R16 ;  /* 0x0000000408107825 */ /* 0x044fe200078e0210 */
[----:B------:R-:W2:Y:S05]  /*0150*/  LDC.64 R18, c[0x0][0x228] ;  /* 0x00008a00ff127b82 */ /* 0x000eaa0000000a00 */
[----:B------:R-:W4:Y:S01]  /*0160*/  LDG.E.EL R16, desc[UR4][R16.64] ;  /* 0x0000000410107981 */ /* 0x000f22000c2e1900 */
[----:B-----5:R-:W-:-:S05]  /*0170*/  IMAD.WIDE R10, R8, 0x4, R10 ;  /* 0x00000004080a7825 */ /* 0x020fca00078e020a */
[----:B------:R5:W5:Y:S01]  /*0180*/  LDG.E.EL R23, desc[UR4][R10.64] ;  /* 0x000000040a177981 */ /* 0x000b62000c2e1900 */
[----:B01----:R-:W-:-:S05]  /*0190*/  IMAD.WIDE R4, R13, 0x4, R4 ;  /* 0x000000040d047825 */ /* 0x003fca00078e0204 */
[----:B------:R-:W5:Y:S01]  /*01a0*/  LDG.E R14, desc[UR4][R4.64] ;  /* 0x00000004040e7981 */ /* 0x000f62000c1e1900 */
[----:B------:R-:W-:-:S04]  /*01b0*/  IMAD.WIDE R20, R8, 0x4, R20 ;  /* 0x0000000408147825 */ /* 0x000fc800078e0214 */
[----:B------:R-:W-:Y:S01]  /*01c0*/  IMAD.WIDE R6, R13, 0x4, R6 ;  /* 0x000000040d067825 */ /* 0x000fe200078e0206 */
[----:B------:R0:W5:Y:S04]  /*01d0*/  LDG.E.EL R0, desc[UR4][R20.64] ;  /* 0x0000000414007981 */ /* 0x000168000c2e1900 */
[----:B------:R-:W5:Y:S01]  /*01e0*/  LDG.E R15, desc[UR4][R6.64] ;  /* 0x00000004060f7981 */ /* 0x000f62000c1e1900 */
[----:B---3--:R-:W-:-:S04]  /*01f0*/  IMAD.WIDE R26, R8, 0x4, R26 ;  /* 0x00000004081a7825 */ /* 0x008fc800078e021a */
[----:B--2---:R-:W-:Y:S01]  /*0200*/  IMAD.WIDE R8, R13, 0x4, R18 ;  /* 0x000000040d087825 */ /* 0x004fe200078e0212 */
[----:B------:R1:W2:Y:S04]  /*0210*/  LDG.E.EL R12, desc[UR4][R26.64] ;  /* 0x000000041a0c7981 */ /* 0x0002a8000c2e1900 */
[----:B------:R-:W2:Y:S01]  /*0220*/  LDG.E R17, desc[UR4][R8.64] ;  /* 0x0000000408117981 */ /* 0x000ea2000c1e1900 */
[----:B----4-:R-:W-:-:S04]  /*0230*/  FADD R19, R25, R16 ;  /* 0x0000001019137221 */ /* 0x010fc80000000000 */
[----:B-----5:R-:W-:-:S06]  /*0240*/  FMUL R11, R19, 1.4426950216293334961 ;  /* 0x3fb8aa3b130b7820 */ /* 0x020fcc0000400000 */
[----:B------:R-:W0:Y:S01]  /*0250*/  FRND R11, R11 ;  /* 0x0000000b000b7307 */ /* 0x000e220000201000 */
[----:B------:R-:W-:-:S05]  /*0260*/  FADD.FTZ R10, |R19|, -RZ ;  /* 0x800000ff130a7221 */ /* 0x000fca0000010200 */
[----:B------:R-:W-:Y:S01]  /*0270*/  FSETP.GEU.AND P0, PT, R10, 0.40999999642372131348, PT ;  /* 0x3ed1eb850a00780b */ /* 0x000fe20003f0e000 */
[----:B------:R-:W-:-:S03]  /*0280*/  HFMA2.MMA R10, -RZ, RZ, 0.83837890625, -4044 ;  /* 0x3ab5ebe6ff0a7435 */ /* 0x000fc600000001ff */
[----:B0-----:R-:W-:Y:S01]  /*0290*/  FSEL R20, R11, RZ, P0 ;  /* 0x000000ff0b147208 */ /* 0x001fe20000000000 */
[----:B------:R-:W-:-:S04]  /*02a0*/  FADD R21, R14, R23 ;  /* 0x000000170e157221 */ /* 0x000fc80000000000 */
[C---:B------:R-:W-:Y:S01]  /*02b0*/  FFMA.FTZ R29, -R20.reuse, 0.693145751953125, R19 ;  /* 0x3f317200141d7823 */ /* 0x040fe20000010113 */
[----:B------:R-:W-:-:S03]  /*02c0*/  FSETP.NEU.AND P6, PT, R20, 128, PT ;  /* 0x430000001400780b */ /* 0x000fc60003fcd000 */
[C---:B-1----:R-:W-:Y:S01]  /*02d0*/  FFMA.FTZ R27, -R20.reuse, 1.428606765330187045e-06, R29 ;  /* 0x35bfbe8e141b7823 */ /* 0x042fe2000001011d */
[----:B------:R-:W-:Y:S01]  /*02e0*/  FMUL R18, R21, 1.4426950216293334961 ;  /* 0x3fb8aa3b15127820 */ /* 0x000fe20000400000 */
[----:B------:R-:W-:Y:S02]  /*02f0*/  FSEL R11, R20, 127, P6 ;  /* 0x42fe0000140b7808 */ /* 0x000fe40003000000 */
[C---:B------:R-:W-:Y:S02]  /*0300*/  FFMA.FTZ R22, R27.reuse, R10, 0.0083824126049876213074 ;  /* 0x3c0956631b167423 */ /* 0x040fe4000001000a */
[----:B------:R-:W0:Y:S02]  /*0310*/  MUFU.EX2 R20, R11 ;  /* 0x0000000b00147308 */ /* 0x000e240000000800 */
[----:B------:R-:W-:-:S06]  /*0320*/  FFMA.FTZ R22, R27, R22, 0.041667830199003219604 ;  /* 0x3d2aabe31b167423 */ /* 0x000fcc0000010016 */
[----:B------:R-:W1:Y:S01]  /*0330*/  FRND R18, R18 ;  /* 0x0000001200127307 */ /* 0x000e620000201000 */
[----:B------:R-:W-:Y:S01]  /*0340*/  FFMA.FTZ R24, R27, R22, 0.16666397452354431152 ;  /* 0x3e2aa9f61b187423 */ /* 0x000fe20000010016 */
[----:B------:R-:W-:-:S03]  /*0350*/  FADD.FTZ R22, |R21|, -RZ ;  /* 0x800000ff15167221 */ /* 0x000fc60000010200 */
[C---:B------:R-:W-:Y:S02]  /*0360*/  FFMA.FTZ R24, R27.reuse, R24, 0.49999994039535522461 ;  /* 0x3efffffe1b187423 */ /* 0x040fe40000010018 */
[----:B------:R-:W-:Y:S02]  /*0370*/  FSETP.GEU.AND P1, PT, R22, 0.40999999642372131348, PT ;  /* 0x3ed1eb851600780b */ /* 0x000fe40003f2e000 */
[----:B------:R-:W-:Y:S01]  /*0380*/  FMUL R24, R27, R24 ;  /* 0x000000181b187220 */ /* 0x000fe20000400000 */
[----:B------:R-:W-:Y:S01]  /*0390*/  FSETP.GT.AND P0, PT, R25, -R16, PT ;  /* 0x800000101900720b */ /* 0x000fe20003f04000 */
[----:B0-----:R-:W-:Y:S02]  /*03a0*/  FADD R25, R20, -1 ;  /* 0xbf80000014197421 */ /* 0x001fe40000000000 */
[----:B------:R-:W-:Y:S01]  /*03b0*/  FFMA.FTZ R27, R27, R24, R27 ;  /* 0x000000181b1b7223 */ /* 0x000fe2000001001b */
[----:B-1----:R-:W-:Y:S01]  /*03c0*/  FSEL R18, R18, RZ, P1 ;  /* 0x000000ff12127208 */ /* 0x002fe20000800000 */
[----:B------:R-:W-:-:S02]  /*03d0*/  FADD R22, R15, R0 ;  /* 0x000000000f167221 */ /* 0x000fc40000000000 */
[----:B------:R-:W-:Y:S02]  /*03e0*/  FFMA.FTZ R16, R20, R27, R25 ;  /* 0x0000001b14107223 */ /* 0x000fe40000010019 */
[----:B------:R-:W-:Y:S01]  /*03f0*/  FFMA.FTZ R25, -R18, 0.693145751953125, R21 ;  /* 0x3f31720012197823 */ /* 0x000fe20000010115 */
[----:B------:R-:W-:Y:S01]  /*0400*/  FMUL R20, R22, 1.4426950216293334961 ;  /* 0x3fb8aa3b16147820 */ /* 0x000fe20000400000 */
[C---:B------:R-:W-:Y:S02]  /*0410*/  FSETP.NEU.AND P4, PT, R18.reuse, 128, PT ;  /* 0x430000001200780b */ /* 0x040fe40003f8d000 */
[C---:B------:R-:W-:Y:S02]  /*0420*/  FFMA.FTZ R25, -R18.reuse, 1.428606765330187045e-06, R25 ;  /* 0x35bfbe8e12197823 */ /* 0x040fe40000010119 */
[----:B------:R-:W-:Y:S02]  /*0430*/  FSEL R18, R18, 127, P4 ;  /* 0x42fe000012127808 */ /* 0x000fe40002000000 */
[C---:B------:R-:W-:Y:S01]  /*0440*/  FFMA.FTZ R24, R25.reuse, R10, 0.0083824126049876213074 ;  /* 0x3c09566319187423 */ /* 0x040fe2000001000a */
[----:B------:R-:W0:Y:S03]  /*0450*/  FRND R20, R20 ;  /* 0x0000001400147307 */ /* 0x000e260000201000 */
[----:B------:R-:W-:Y:S01]  /*0460*/  FFMA.FTZ R26, R25, R24, 0.041667830199003219604 ;  /* 0x3d2aabe3191a7423 */ /* 0x000fe20000010018 */
[----:B------:R-:W-:-:S04]  /*0470*/  FADD.FTZ R24, |R22|, -RZ ;  /* 0x800000ff16187221 */ /* 0x000fc80000010200 */
[----:B------:R-:W1:Y:S01]  /*0480*/  MUFU.EX2 R22, R18 ;  /* 0x0000001200167308 */ /* 0x000e620000000800 */
[----:B------:R-:W-:Y:S01]  /*0490*/  FFMA.FTZ R26, R25, R26, 0.16666397452354431152 ;  /* 0x3e2aa9f6191a7423 */ /* 0x000fe2000001001a */
[----:B------:R-:W-:-:S03]  /*04a0*/  FSETP.GEU.AND P2, PT, R24, 0.40999999642372131348, PT ;  /* 0x3ed1eb851800780b */ /* 0x000fc60003f4e000 */
[----:B------:R-:W-:Y:S01]  /*04b0*/  FFMA.FTZ R26, R25, R26, 0.49999994039535522461 ;  /* 0x3efffffe191a7423 */ /* 0x000fe2000001001a */
[----:B------:R-:W-:Y:S01]  /*04c0*/  FSETP.GT.AND P1, PT, R14, -R23, PT ;  /* 0x800000170e00720b */ /* 0x000fe20003f24000 */
[----:B------:R-:W-:Y:S01]  /*04d0*/  FADD R23, R15, R0 ;  /* 0x000000000f177221 */ /* 0x000fe20000000000 */
[----:B0-----:R-:W-:Y:S01]  /*04e0*/  FSEL R20, R20, RZ, P2 ;  /* 0x000000ff14147208 */ /* 0x001fe20001000000 */
[----:B------:R-:W-:-:S04]  /*04f0*/  FMUL R26, R25, R26 ;  /* 0x0000001a191a7220 */ /* 0x000fc80000400000 */
[----:B------:R-:W-:Y:S01]  /*0500*/  FFMA.FTZ R25, R25, R26, R25 ;  /* 0x0000001a19197223 */ /* 0x000fe20000010019 */
[----:B------:R-:W-:Y:S01]  /*0510*/  FFMA.FTZ R29, -R20, 0.693145751953125, R23 ;  /* 0x3f317200141d7823 */ /* 0x000fe20000010117 */
[----:B-1----:R-:W-:Y:S01]  /*0520*/  FADD R27, R22, -1 ;  /* 0xbf800000161b7421 */ /* 0x002fe20000000000 */
[----:B------:R-:W-:-:S03]  /*0530*/  FSETP.NEU.AND P3, PT, R20, 128, PT ;  /* 0x430000001400780b */ /* 0x000fc60003f6d000 */
[----:B------:R-:W-:Y:S01]  /*0540*/  FFMA.FTZ R14, R22, R25, R27 ;  /* 0x00000019160e7223 */ /* 0x000fe2000001001b */
[C---:B------:R-:W-:Y:S01]  /*0550*/  FFMA.FTZ R25, -R20.reuse, 1.428606765330187045e-06, R29 ;  /* 0x35bfbe8e14197823 */ /* 0x040fe2000001011d */
[----:B------:R-:W-:-:S03]  /*0560*/  FSEL R22, R20, 127, P3 ;  /* 0x42fe000014167808 */ /* 0x000fc60001800000 */
[C---:B------:R-:W-:Y:S01]  /*0570*/  FFMA.FTZ R24, R25.reuse, R10, 0.0083824126049876213074 ;  /* 0x3c09566319187423 */ /* 0x040fe2000001000a */
[----:B------:R-:W0:Y:S03]  /*0580*/  MUFU.EX2 R20, R22 ;  /* 0x0000001600147308 */ /* 0x000e260000000800 */
[----:B------:R-:W-:-:S04]  /*0590*/  FFMA.FTZ R24, R25, R24, 0.041667830199003219604 ;  /* 0x3d2aabe319187423 */ /* 0x000fc80000010018 */
[----:B------:R-:W-:-:S04]  /*05a0*/  FFMA.FTZ R24, R25, R24, 0.16666397452354431152 ;  /* 0x3e2aa9f619187423 */ /* 0x000fc80000010018 */
[----:B------:R-:W-:-:S04]  /*05b0*/  FFMA.FTZ R24, R25, R24, 0.49999994039535522461 ;  /* 0x3efffffe19187423 */ /* 0x000fc80000010018 */
[----:B------:R-:W-:Y:S01]  /*05c0*/  FMUL R24, R25, R24 ;  /* 0x0000001819187220 */ /* 0x000fe20000400000 */
[----:B0-----:R-:W-:-:S03]  /*05d0*/  FADD R27, R20, -1 ;  /* 0xbf800000141b7421 */ /* 0x001fc60000000000 */
[----:B------:R-:W-:-:S04]  /*05e0*/  FFMA.FTZ R25, R25, R24, R25 ;  /* 0x0000001819197223 */ /* 0x000fc80000010019 */
[----:B------:R-:W-:Y:S01]  /*05f0*/  FFMA.FTZ R20, R20, R25, R27 ;  /* 0x0000001914147223 */ /* 0x000fe2000001001b */
[----:B--2---:R-:W-:-:S04]  /*0600*/  FADD R25, R17, R12 ;  /* 0x0000000c11197221 */ /* 0x004fc80000000000 */
[----:B------:R-:W-:Y:S01]  /*0610*/  FMUL R26, R25, 1.4426950216293334961 ;  /* 0x3fb8aa3b191a7820 */ /* 0x000fe20000400000 */
[----:B------:R-:W-:-:S05]  /*0620*/  @!P6 FADD R16, R16, R16 ;  /* 0x000000101010e221 */ /* 0x000fca0000000000 */
[----:B------:R-:W0:Y:S01]  /*0630*/  FRND R26, R26 ;  /* 0x0000001a001a7307 */ /* 0x000e220000201000 */
[----:B------:R-:W-:Y:S01]  /*0640*/  FSETP.GT.AND P5, PT, R11, 128, PT ;  /* 0x430000000b00780b */ /* 0x000fe20003fa4000 */
[----:B------:R-:W-:Y:S01]  /*0650*/  FADD.FTZ R24, |R25|, -RZ ;  /* 0x800000ff19187221 */ /* 0x000fe20000010200 */
[----:B------:R-:W-:Y:S02]  /*0660*/  FSETP.NEU.AND P6, PT, R19, RZ, PT ;  /* 0x000000ff1300720b */ /* 0x000fe40003fcd000 */
[----:B------:R-:W-:Y:S02]  /*0670*/  FSETP.GEU.AND P2, PT, R11, -25, PT ;  /* 0xc1c800000b00780b */ /* 0x000fe40003f4e000 */
[----:B------:R-:W-:Y:S02]  /*0680*/  FSEL R11, R16, +INF , !P5 ;  /* 0x7f800000100b7808 */ /* 0x000fe40006800000 */
[----:B------:R-:W-:Y:S01]  /*0690*/  FSETP.GEU.AND P5, PT, R24, 0.40999999642372131348, PT ;  /* 0x3ed1eb851800780b */ /* 0x000fe20003fae000 */
[----:B------:R-:W-:Y:S01]  /*06a0*/  FMUL R27, R25, 1.4426950216293334961 ;  /* 0x3fb8aa3b191b7820 */ /* 0x000fe20000400000 */
[----:B------:R-:W-:-:S02]  /*06b0*/  FADD R16, R19, R19 ;  /* 0x0000001313107221 */ /* 0x000fc40000000000 */
[----:B0-----:R-:W-:-:S03]  /*06c0*/  FSEL R24, R26, RZ, P5 ;  /* 0x000000ff1a187208 */ /* 0x001fc60002800000 */
[----:B------:R-:W0:Y:S01]  /*06d0*/  FRND R27, R27 ;  /* 0x0000001b001b7307 */ /* 0x000e220000201000 */
[----:B------:R-:W-:Y:S01]  /*06e0*/  @P6 FSEL R16, R11, -1, P2 ;  /* 0xbf8000000b106808 */ /* 0x000fe20001000000 */
[----:B------:R-:W-:-:S04]  /*06f0*/  FFMA.FTZ R11, -R24, 0.693145751953125, R25 ;  /* 0x3f317200180b7823 */ /* 0x000fc80000010119 */
[----:B------:R-:W-:Y:S01]  /*0700*/  FFMA.FTZ R11, -R24, 1.428606765330187045e-06, R11 ;  /* 0x35bfbe8e180b7823 */ /* 0x000fe2000001010b */
[----:B------:R-:W-:-:S05]  /*0710*/  FADD.FTZ R24, |R25|, -RZ ;  /* 0x800000ff19187221 */ /* 0x000fca0000010200 */
[----:B------:R-:W-:-:S04]  /*0720*/  FSETP.GEU.AND P2, PT, R24, 0.40999999642372131348, PT ;  /* 0x3ed1eb851800780b */ /* 0x000fc80003f4e000 */
[----:B0-----:R-:W-:Y:S01]  /*0730*/  FSEL R24, R27, RZ, P2 ;  /* 0x000000ff1b187208 */ /* 0x001fe20001000000 */
[----:B------:R-:W-:-:S03]  /*0740*/  FFMA.FTZ R10, R11, R10, 0.0083824126049876213074 ;  /* 0x3c0956630b0a7423 */ /* 0x000fc6000001000a */
[----:B------:R-:W-:Y:S01]  /*0750*/  FSETP.NEU.AND P2, PT, R24, 128, PT ;  /* 0x430000001800780b */ /* 0x000fe20003f4d000 */
[----:B------:R-:W-:-:S03]  /*0760*/  FFMA.FTZ R10, R11, R10, 0.041667830199003219604 ;  /* 0x3d2aabe30b0a7423 */ /* 0x000fc6000001000a */
[----:B------:R-:W-:Y:S01]  /*0770*/  FSEL R24, R24, 127, P2 ;  /* 0x42fe000018187808 */ /* 0x000fe20001000000 */
[----:B------:R-:W-:-:S03]  /*0780*/  FFMA.FTZ R10, R11, R10, 0.16666397452354431152 ;  /* 0x3e2aa9f60b0a7423 */ /* 0x000fc6000001000a */
[----:B------:R-:W0:Y:S01]  /*0790*/  MUFU.EX2 R26, R24 ;  /* 0x00000018001a7308 */ /* 0x000e220000000800 */
[----:B------:R-:W-:Y:S01]  /*07a0*/  FSETP.NEU.AND P5, PT, R21, RZ, PT ;  /* 0x000000ff1500720b */ /* 0x000fe20003fad000 */
[C---:B------:R-:W-:Y:S01]  /*07b0*/  FFMA.FTZ R10, R11.reuse, R10, 0.49999994039535522461 ;  /* 0x3efffffe0b0a7423 */ /* 0x040fe2000001000a */
[----:B------:R-:W-:Y:S01]  /*07c0*/  @!P4 FADD R14, R14, R14 ;  /* 0x0000000e0e0ec221 */ /* 0x000fe20000000000 */
[C---:B------:R-:W-:Y:S02]  /*07d0*/  FSETP.GT.AND P4, PT, R18.reuse, 128, PT ;  /* 0x430000001200780b */ /* 0x040fe40003f84000 */
[C---:B------:R-:W-:Y:S01]  /*07e0*/  FMUL R10, R11.reuse, R10 ;  /* 0x0000000a0b0a7220 */ /* 0x040fe20000400000 */
[----:B------:R-:W-:Y:S02]  /*07f0*/  FSETP.GEU.AND P6, PT, R18, -25, PT ;  /* 0xc1c800001200780b */ /* 0x000fe40003fce000 */
[----:B------:R-:W-:Y:S01]  /*0800*/  FSEL R14, R14, +INF , !P4 ;  /* 0x7f8000000e0e7808 */ /* 0x000fe20006000000 */
[----:B------:R-:W-:Y:S01]  /*0810*/  FFMA.FTZ R11, R11, R10, R11 ;  /* 0x0000000a0b0b7223 */ /* 0x000fe2000001000b */
[----:B------:R-:W-:Y:S01]  /*0820*/  FADD R18, R21, R21 ;  /* 0x0000001515127221 */ /* 0x000fe20000000000 */
[----:B0-----:R-:W-:-:S02]  /*0830*/  FADD R27, R26, -1 ;  /* 0xbf8000001a1b7421 */ /* 0x001fc40000000000 */
[----:B------:R-:W-:Y:S02]  /*0840*/  @P5 FSEL R18, R14, -1, P6 ;  /* 0xbf8000000e125808 */ /* 0x000fe40003000000 */
[----:B------:R-:W-:Y:S01]  /*0850*/  FSETP.NEU.AND P5, PT, R23, RZ, PT ;  /* 0x000000ff1700720b */ /* 0x000fe20003fad000 */
[----:B------:R-:W-:Y:S01]  /*0860*/  FFMA.FTZ R26, R26, R11, R27 ;  /* 0x0000000b1a1a7223 */ /* 0x000fe2000001001b */
[----:B------:R-:W-:Y:S01]  /*0870*/  @!P3 FADD R20, R20, R20 ;  /* 0x000000141414b221 */ /* 0x000fe20000000000 */
[----:B------:R-:W0:Y:S01]  /*0880*/  LDC.64 R10, c[0x0][0x250] ;  /* 0x00009400ff0a7b82 */ /* 0x000e220000000a00 */
[----:B------:R-:W-:Y:S01]  /*0890*/  FSETP.NEU.AND P3, PT, R25, RZ, PT ;  /* 0x000000ff1900720b */ /* 0x000fe20003f6d000 */
[----:B------:R-:W-:Y:S01]  /*08a0*/  @!P2 FADD R26, R26, R26 ;  /* 0x0000001a1a1aa221 */ /* 0x000fe20000000000 */
[----:B------:R-:W-:Y:S02]  /*08b0*/  FSETP.GT.AND P6, PT, R22, 128, PT ;  /* 0x430000001600780b */ /* 0x000fe40003fc4000 */
[----:B------:R-:W-:-:S02]  /*08c0*/  FSETP.GT.AND P2, PT, R24, 128, PT ;  /* 0x430000001800780b */ /* 0x000fc40003f44000 */
[----:B------:R-:W-:Y:S02]  /*08d0*/  FSETP.GEU.AND P4, PT, R22, -25, PT ;  /* 0xc1c800001600780b */ /* 0x000fe40003f8e000 */
[----:B------:R-:W-:Y:S01]  /*08e0*/  FSEL R20, R20, +INF , !P6 ;  /* 0x7f80000014147808 */ /* 0x000fe20007000000 */
[----:B------:R-:W-:Y:S01]  /*08f0*/  FADD R14, R23, R23 ;  /* 0x00000017170e7221 */ /* 0x000fe20000000000 */
[----:B------:R-:W-:Y:S02]  /*0900*/  FSETP.GEU.AND P6, PT, R24, -25, PT ;  /* 0xc1c800001800780b */ /* 0x000fe40003fce000 */
[----:B------:R-:W-:Y:S02]  /*0910*/  FSEL R26, R26, +INF , !P2 ;  /* 0x7f8000001a1a7808 */ /* 0x000fe40005000000 */
[----:B------:R-:W-:Y:S02]  /*0920*/  FSETP.GT.AND P2, PT, R15, -R0, PT ;  /* 0x800000000f00720b */ /* 0x000fe40003f44000 */
[----:B------:R-:W-:-:S02]  /*0930*/  @P5 FSEL R14, R20, -1, P4 ;  /* 0xbf800000140e5808 */ /* 0x000fc40002000000 */
[----:B------:R-:W-:Y:S02]  /*0940*/  FSEL R16, R19, R16, P0 ;  /* 0x0000001013107208 */ /* 0x000fe40000000000 */
[----:B------:R-:W-:Y:S02]  /*0950*/  FSEL R15, R21, R18, P1 ;  /* 0x00000012150f7208 */ /* 0x000fe40000800000 */
[----:B------:R-:W-:Y:S01]  /*0960*/  FSEL R26, R26, -1, P6 ;  /* 0xbf8000001a1a7808 */ /* 0x000fe20003000000 */
[----:B------:R-:W-:Y:S01]  /*0970*/  @!P3 FADD R26, R25, R25 ;  /* 0x00000019191ab221 */ /* 0x000fe20000000000 */
[----:B------:R-:W-:Y:S01]  /*0980*/  FSETP.GT.AND P0, PT, R17, -R12, PT ;  /* 0x8000000c1100720b */ /* 0x000fe20003f04000 */
[----:B------:R-:W-:Y:S01]  /*0990*/  FADD R15, R16, R15 ;  /* 0x0000000f100f7221 */ /* 0x000fe20000000000 */
[----:B------:R-:W-:Y:S02]  /*09a0*/  FSEL R14, R23, R14, P2 ;  /* 0x0000000e170e7208 */ /* 0x000fe40001000000 */
[----:B------:R-:W-:-:S03]  /*09b0*/  FSEL R17, R25, R26, P0 ;  /* 0x0000001a19117208 */ /* 0x000fc60000000000 */
[----:B------:R-:W-:Y:S01]  /*09c0*/  FADD R14, R15, R14 ;  /* 0x0000000e0f0e7221 */ /* 0x000fe20000000000 */
[----:B0-----:R-:W-:Y:S01]  /*09d0*/  IMAD.WIDE R10, R13, 0x4, R10 ;  /* 0x000000040d0a7825 */ /* 0x001fe200078e020a */
[----:B------:R-:W-:Y:S03]  /*09e0*/  STG.E desc[UR4][R2.64], R19 ;  /* 0x0000001302007986 */ /* 0x000fe6000c101904 */
[----:B------:R-:W-:Y:S01]  /*09f0*/  FADD R17, R14, R17 ;  /* 0x000000110e117221 */ /* 0x000fe20000000000 */
[----:B------:R-:W-:Y:S04]  /*0a00*/  STG.E desc[UR4][R4.64], R21 ;  /* 0x0000001504007986 */ /* 0x000fe8000c101904 */
[----:B------:R-:W-:Y:S04]  /*0a10*/  STG.E desc[UR4][R6.64], R23 ;  /* 0x0000001706007986 */ /* 0x000fe8000c101904 */
[----:B------:R-:W-:Y:S04]  /*0a20*/  STG.E desc[UR4][R8.64], R25 ;  /* 0x0000001908007986 */ /* 0x000fe8000c101904 */
[----:B------:R-:W-:Y:S01]  /*0a30*/  STG.E desc[UR4][R10.64], R17 ;  /* 0x000000110a007986 */ /* 0x000fe2000c101904 */
[----:B------:R-:W-:Y:S05]  /*0a40*/  EXIT ;  /* 0x000000000000794d */ /* 0x000fea0003800000 */
.L_x_0:
[----:B------:R-:W-:-:S00]  /*0a50*/  BRA `(.L_x_0) ;  /* 0xfffffffc00fc7947 */ /* 0x000fc0000383ffff */
[----:B------:R-:W-:-:S00]  /*0a60*/  NOP ;  /* 0x0000000000007918 */ /* 0x000fc00000000000 */
        /* <DEDUP_REMOVED lines=9> */
.L_x_1:


//--------------------- .nv.global.init           --------------------------
	.section	.nv.global.init,"aw",@progbits
.nv.global.init:
	.type		_$_str,@object
	.size		_$_str,(.L_0 - _$_str)
_$_str:
        /*0000*/ 	.byte	0x5f, 0x5f, 0x43, 0x55, 0x44, 0x41, 0x5f, 0x46, 0x54, 0x5a, 0x00
.L_0:


//--------------------- .nv.constant0.triton_poi_fused_add_convolution_elu_24 --------------------------
	.section	.nv.constant0.triton_poi_fused_add_convolution_elu_24,"a",@progbits
	.sectionflags	@""
	.align	4
.nv.constant0.triton_poi_fused_add_convolution_elu_24:
	.zero		604
